//
// Generated by NVIDIA NVVM Compiler
//
// Compiler Build ID: CL-36424714
// Cuda compilation tools, release 13.0, V13.0.88
// Based on NVVM 20.0.0
//

.version 9.0
.target sm_100
.address_size 64

	// .globl	_Z22serialKReductionKernelPKfS0_Pfiiii
// _ZZ22serialKReductionKernelPKfS0_PfiiiiE2As has been demoted
// _ZZ22serialKReductionKernelPKfS0_PfiiiiE2Bs has been demoted

.visible .entry _Z22serialKReductionKernelPKfS0_Pfiiii(
	.param .u64 .ptr .align 1 _Z22serialKReductionKernelPKfS0_Pfiiii_param_0,
	.param .u64 .ptr .align 1 _Z22serialKReductionKernelPKfS0_Pfiiii_param_1,
	.param .u64 .ptr .align 1 _Z22serialKReductionKernelPKfS0_Pfiiii_param_2,
	.param .u32 _Z22serialKReductionKernelPKfS0_Pfiiii_param_3,
	.param .u32 _Z22serialKReductionKernelPKfS0_Pfiiii_param_4,
	.param .u32 _Z22serialKReductionKernelPKfS0_Pfiiii_param_5,
	.param .u32 _Z22serialKReductionKernelPKfS0_Pfiiii_param_6
)
{
	.reg .pred 	%p<12>;
	.reg .b32 	%r<42>;
	.reg .b32 	%f<64>;
	.reg .b64 	%rd<13>;
	// demoted variable
	.shared .align 4 .b8 _ZZ22serialKReductionKernelPKfS0_PfiiiiE2As[1024];
	// demoted variable
	.shared .align 4 .b8 _ZZ22serialKReductionKernelPKfS0_PfiiiiE2Bs[1024];
	ld.param.u64 	%rd3, [_Z22serialKReductionKernelPKfS0_Pfiiii_param_0];
	ld.param.u64 	%rd4, [_Z22serialKReductionKernelPKfS0_Pfiiii_param_1];
	ld.param.u64 	%rd5, [_Z22serialKReductionKernelPKfS0_Pfiiii_param_2];
	ld.param.u32 	%r23, [_Z22serialKReductionKernelPKfS0_Pfiiii_param_3];
	ld.param.u32 	%r24, [_Z22serialKReductionKernelPKfS0_Pfiiii_param_4];
	ld.param.u32 	%r25, [_Z22serialKReductionKernelPKfS0_Pfiiii_param_5];
	mov.u32 	%r26, %ctaid.y;
	mov.u32 	%r27, %ntid.y;
	mov.u32 	%r39, %tid.y;
	mad.lo.s32 	%r2, %r26, %r27, %r39;
	mov.u32 	%r28, %ctaid.x;
	mov.u32 	%r29, %ntid.x;
	mov.u32 	%r37, %tid.x;
	mad.lo.s32 	%r4, %r28, %r29, %r37;
	setp.lt.s32 	%p1, %r24, 1;
	mov.f32 	%f63, 0f00000000;
	@%p1 bra 	$L__BB0_7;
	add.s32 	%r30, %r24, 15;
	shr.u32 	%r31, %r30, 4;
	shl.b32 	%r32, %r39, 6;
	mov.u32 	%r33, _ZZ22serialKReductionKernelPKfS0_PfiiiiE2As;
	add.s32 	%r5, %r33, %r32;
	shl.b32 	%r34, %r37, 2;
	add.s32 	%r6, %r5, %r34;
	mov.u32 	%r35, _ZZ22serialKReductionKernelPKfS0_PfiiiiE2Bs;
	add.s32 	%r8, %r35, %r34;
	add.s32 	%r7, %r8, %r32;
	neg.s32 	%r41, %r31;
	mad.lo.s32 	%r40, %r39, %r25, %r4;
	shl.b32 	%r11, %r25, 4;
	mad.lo.s32 	%r38, %r24, %r2, %r37;
	cvta.to.global.u64 	%rd1, %rd3;
	cvta.to.global.u64 	%rd2, %rd4;
	mov.f32 	%f63, 0f00000000;
$L__BB0_2:
	setp.ge.s32 	%p2, %r2, %r23;
	setp.ge.u32 	%p3, %r37, %r24;
	mov.f32 	%f61, 0f00000000;
	or.pred  	%p4, %p2, %p3;
	@%p4 bra 	$L__BB0_4;
	mul.wide.u32 	%rd6, %r38, 4;
	add.s64 	%rd7, %rd1, %rd6;
	ld.global.f32 	%f61, [%rd7];
$L__BB0_4:
	setp.ge.s32 	%p5, %r4, %r25;
	st.shared.f32 	[%r6], %f61;
	setp.ge.u32 	%p6, %r39, %r24;
	mov.f32 	%f62, 0f00000000;
	or.pred  	%p7, %p5, %p6;
	@%p7 bra 	$L__BB0_6;
	mul.wide.u32 	%rd8, %r40, 4;
	add.s64 	%rd9, %rd2, %rd8;
	ld.global.f32 	%f62, [%rd9];
$L__BB0_6:
	st.shared.f32 	[%r7], %f62;
	bar.sync 	0;
	ld.shared.f32 	%f12, [%r5];
	ld.shared.f32 	%f13, [%r8];
	fma.rn.f32 	%f14, %f12, %f13, %f63;
	ld.shared.f32 	%f15, [%r5+4];
	ld.shared.f32 	%f16, [%r8+64];
	fma.rn.f32 	%f17, %f15, %f16, %f14;
	ld.shared.f32 	%f18, [%r5+8];
	ld.shared.f32 	%f19, [%r8+128];
	fma.rn.f32 	%f20, %f18, %f19, %f17;
	ld.shared.f32 	%f21, [%r5+12];
	ld.shared.f32 	%f22, [%r8+192];
	fma.rn.f32 	%f23, %f21, %f22, %f20;
	ld.shared.f32 	%f24, [%r5+16];
	ld.shared.f32 	%f25, [%r8+256];
	fma.rn.f32 	%f26, %f24, %f25, %f23;
	ld.shared.f32 	%f27, [%r5+20];
	ld.shared.f32 	%f28, [%r8+320];
	fma.rn.f32 	%f29, %f27, %f28, %f26;
	ld.shared.f32 	%f30, [%r5+24];
	ld.shared.f32 	%f31, [%r8+384];
	fma.rn.f32 	%f32, %f30, %f31, %f29;
	ld.shared.f32 	%f33, [%r5+28];
	ld.shared.f32 	%f34, [%r8+448];
	fma.rn.f32 	%f35, %f33, %f34, %f32;
	ld.shared.f32 	%f36, [%r5+32];
	ld.shared.f32 	%f37, [%r8+512];
	fma.rn.f32 	%f38, %f36, %f37, %f35;
	ld.shared.f32 	%f39, [%r5+36];
	ld.shared.f32 	%f40, [%r8+576];
	fma.rn.f32 	%f41, %f39, %f40, %f38;
	ld.shared.f32 	%f42, [%r5+40];
	ld.shared.f32 	%f43, [%r8+640];
	fma.rn.f32 	%f44, %f42, %f43, %f41;
	ld.shared.f32 	%f45, [%r5+44];
	ld.shared.f32 	%f46, [%r8+704];
	fma.rn.f32 	%f47, %f45, %f46, %f44;
	ld.shared.f32 	%f48, [%r5+48];
	ld.shared.f32 	%f49, [%r8+768];
	fma.rn.f32 	%f50, %f48, %f49, %f47;
	ld.shared.f32 	%f51, [%r5+52];
	ld.shared.f32 	%f52, [%r8+832];
	fma.rn.f32 	%f53, %f51, %f52, %f50;
	ld.shared.f32 	%f54, [%r5+56];
	ld.shared.f32 	%f55, [%r8+896];
	fma.rn.f32 	%f56, %f54, %f55, %f53;
	ld.shared.f32 	%f57, [%r5+60];
	ld.shared.f32 	%f58, [%r8+960];
	fma.rn.f32 	%f63, %f57, %f58, %f56;
	bar.sync 	0;
	add.s32 	%r41, %r41, 1;
	setp.ne.s32 	%p8, %r41, 0;
	add.s32 	%r40, %r40, %r11;
	add.s32 	%r39, %r39, 16;
	add.s32 	%r38, %r38, 16;
	add.s32 	%r37, %r37, 16;
	@%p8 bra 	$L__BB0_2;
$L__BB0_7:
	setp.ge.s32 	%p9, %r2, %r23;
	setp.ge.s32 	%p10, %r4, %r25;
	or.pred  	%p11, %p9, %p10;
	@%p11 bra 	$L__BB0_9;
	mad.lo.s32 	%r36, %r25, %r2, %r4;
	cvta.to.global.u64 	%rd10, %rd5;
	mul.wide.s32 	%rd11, %r36, 4;
	add.s64 	%rd12, %rd10, %rd11;
	atom.global.add.f32 	%f59, [%rd12], %f63;
$L__BB0_9:
	ret;

}
	// .globl	_Z24parallelKReductionKernelPKfS0_Pfiiiii
.visible .entry _Z24parallelKReductionKernelPKfS0_Pfiiiii(
	.param .u64 .ptr .align 1 _Z24parallelKReductionKernelPKfS0_Pfiiiii_param_0,
	.param .u64 .ptr .align 1 _Z24parallelKReductionKernelPKfS0_Pfiiiii_param_1,
	.param .u64 .ptr .align 1 _Z24parallelKReductionKernelPKfS0_Pfiiiii_param_2,
	.param .u32 _Z24parallelKReductionKernelPKfS0_Pfiiiii_param_3,
	.param .u32 _Z24parallelKReductionKernelPKfS0_Pfiiiii_param_4,
	.param .u32 _Z24parallelKReductionKernelPKfS0_Pfiiiii_param_5,
	.param .u32 _Z24parallelKReductionKernelPKfS0_Pfiiiii_param_6,
	.param .u32 _Z24parallelKReductionKernelPKfS0_Pfiiiii_param_7
)
{
	.reg .pred 	%p<13>;
	.reg .b32 	%r<57>;
	.reg .b32 	%f<68>;
	.reg .b64 	%rd<39>;

	ld.param.u64 	%rd4, [_Z24parallelKReductionKernelPKfS0_Pfiiiii_param_0];
	ld.param.u64 	%rd5, [_Z24parallelKReductionKernelPKfS0_Pfiiiii_param_1];
	ld.param.u64 	%rd3, [_Z24parallelKReductionKernelPKfS0_Pfiiiii_param_2];
	ld.param.u32 	%r32, [_Z24parallelKReductionKernelPKfS0_Pfiiiii_param_3];
	ld.param.u32 	%r28, [_Z24parallelKReductionKernelPKfS0_Pfiiiii_param_4];
	ld.param.u32 	%r29, [_Z24parallelKReductionKernelPKfS0_Pfiiiii_param_5];
	ld.param.u32 	%r30, [_Z24parallelKReductionKernelPKfS0_Pfiiiii_param_6];
	ld.param.u32 	%r31, [_Z24parallelKReductionKernelPKfS0_Pfiiiii_param_7];
	cvta.to.global.u64 	%rd1, %rd5;
	cvta.to.global.u64 	%rd2, %rd4;
	mov.u32 	%r33, %ctaid.y;
	mov.u32 	%r34, %ntid.y;
	mov.u32 	%r35, %tid.y;
	mad.lo.s32 	%r1, %r33, %r34, %r35;
	mov.u32 	%r36, %ctaid.x;
	mov.u32 	%r37, %ntid.x;
	mul.lo.s32 	%r2, %r36, %r37;
	mov.u32 	%r3, %tid.x;
	add.s32 	%r4, %r2, %r3;
	setp.ge.s32 	%p1, %r1, %r32;
	setp.ge.s32 	%p2, %r4, %r29;
	or.pred  	%p3, %p1, %p2;
	@%p3 bra 	$L__BB1_14;
	mul.lo.s32 	%r54, %r31, %r30;
	add.s32 	%r38, %r54, %r30;
	min.s32 	%r6, %r38, %r28;
	setp.ge.s32 	%p4, %r54, %r6;
	mov.f32 	%f67, 0f00000000;
	@%p4 bra 	$L__BB1_13;
	mul.lo.s32 	%r7, %r28, %r1;
	sub.s32 	%r8, %r6, %r54;
	and.b32  	%r9, %r8, 7;
	sub.s32 	%r39, %r54, %r6;
	setp.gt.u32 	%p5, %r39, -8;
	mov.f32 	%f67, 0f00000000;
	@%p5 bra 	$L__BB1_5;
	mad.lo.s32 	%r40, %r54, %r29, %r3;
	add.s32 	%r52, %r40, %r2;
	shl.b32 	%r11, %r29, 3;
	add.s32 	%r51, %r54, %r7;
	and.b32  	%r41, %r8, -8;
	neg.s32 	%r50, %r41;
	mov.f32 	%f67, 0f00000000;
	mul.wide.s32 	%rd10, %r29, 4;
$L__BB1_4:
	.pragma "nounroll";
	mul.wide.s32 	%rd6, %r51, 4;
	add.s64 	%rd7, %rd2, %rd6;
	ld.global.f32 	%f17, [%rd7];
	mul.wide.s32 	%rd8, %r52, 4;
	add.s64 	%rd9, %rd1, %rd8;
	ld.global.f32 	%f18, [%rd9];
	fma.rn.f32 	%f19, %f17, %f18, %f67;
	ld.global.f32 	%f20, [%rd7+4];
	add.s64 	%rd11, %rd9, %rd10;
	ld.global.f32 	%f21, [%rd11];
	fma.rn.f32 	%f22, %f20, %f21, %f19;
	ld.global.f32 	%f23, [%rd7+8];
	add.s64 	%rd12, %rd11, %rd10;
	ld.global.f32 	%f24, [%rd12];
	fma.rn.f32 	%f25, %f23, %f24, %f22;
	ld.global.f32 	%f26, [%rd7+12];
	add.s64 	%rd13, %rd12, %rd10;
	ld.global.f32 	%f27, [%rd13];
	fma.rn.f32 	%f28, %f26, %f27, %f25;
	ld.global.f32 	%f29, [%rd7+16];
	add.s64 	%rd14, %rd13, %rd10;
	ld.global.f32 	%f30, [%rd14];
	fma.rn.f32 	%f31, %f29, %f30, %f28;
	ld.global.f32 	%f32, [%rd7+20];
	add.s64 	%rd15, %rd14, %rd10;
	ld.global.f32 	%f33, [%rd15];
	fma.rn.f32 	%f34, %f32, %f33, %f31;
	ld.global.f32 	%f35, [%rd7+24];
	add.s64 	%rd16, %rd15, %rd10;
	ld.global.f32 	%f36, [%rd16];
	fma.rn.f32 	%f37, %f35, %f36, %f34;
	ld.global.f32 	%f38, [%rd7+28];
	add.s64 	%rd17, %rd16, %rd10;
	ld.global.f32 	%f39, [%rd17];
	fma.rn.f32 	%f67, %f38, %f39, %f37;
	add.s32 	%r54, %r54, 8;
	add.s32 	%r52, %r52, %r11;
	add.s32 	%r51, %r51, 8;
	add.s32 	%r50, %r50, 8;
	setp.ne.s32 	%p6, %r50, 0;
	@%p6 bra 	$L__BB1_4;
$L__BB1_5:
	setp.eq.s32 	%p7, %r9, 0;
	@%p7 bra 	$L__BB1_13;
	and.b32  	%r23, %r8, 3;
	setp.lt.u32 	%p8, %r9, 4;
	@%p8 bra 	$L__BB1_8;
	add.s32 	%r42, %r54, %r7;
	mul.wide.s32 	%rd18, %r42, 4;
	add.s64 	%rd19, %rd2, %rd18;
	ld.global.f32 	%f41, [%rd19];
	mad.lo.s32 	%r43, %r54, %r29, %r4;
	mul.wide.s32 	%rd20, %r43, 4;
	add.s64 	%rd21, %rd1, %rd20;
	ld.global.f32 	%f42, [%rd21];
	fma.rn.f32 	%f43, %f41, %f42, %f67;
	ld.global.f32 	%f44, [%rd19+4];
	mul.wide.s32 	%rd22, %r29, 4;
	add.s64 	%rd23, %rd21, %rd22;
	ld.global.f32 	%f45, [%rd23];
	fma.rn.f32 	%f46, %f44, %f45, %f43;
	ld.global.f32 	%f47, [%rd19+8];
	add.s64 	%rd24, %rd23, %rd22;
	ld.global.f32 	%f48, [%rd24];
	fma.rn.f32 	%f49, %f47, %f48, %f46;
	ld.global.f32 	%f50, [%rd19+12];
	add.s64 	%rd25, %rd24, %rd22;
	ld.global.f32 	%f51, [%rd25];
	fma.rn.f32 	%f67, %f50, %f51, %f49;
	add.s32 	%r54, %r54, 4;
$L__BB1_8:
	setp.eq.s32 	%p9, %r23, 0;
	@%p9 bra 	$L__BB1_13;
	setp.eq.s32 	%p10, %r23, 1;
	@%p10 bra 	$L__BB1_11;
	add.s32 	%r44, %r54, %r7;
	mul.wide.s32 	%rd26, %r44, 4;
	add.s64 	%rd27, %rd2, %rd26;
	ld.global.f32 	%f53, [%rd27];
	mad.lo.s32 	%r45, %r54, %r29, %r4;
	mul.wide.s32 	%rd28, %r45, 4;
	add.s64 	%rd29, %rd1, %rd28;
	ld.global.f32 	%f54, [%rd29];
	fma.rn.f32 	%f55, %f53, %f54, %f67;
	ld.global.f32 	%f56, [%rd27+4];
	mul.wide.s32 	%rd30, %r29, 4;
	add.s64 	%rd31, %rd29, %rd30;
	ld.global.f32 	%f57, [%rd31];
	fma.rn.f32 	%f67, %f56, %f57, %f55;
	add.s32 	%r54, %r54, 2;
$L__BB1_11:
	and.b32  	%r46, %r8, 1;
	setp.eq.b32 	%p11, %r46, 1;
	not.pred 	%p12, %p11;
	@%p12 bra 	$L__BB1_13;
	add.s32 	%r47, %r54, %r7;
	mul.wide.s32 	%rd32, %r47, 4;
	add.s64 	%rd33, %rd2, %rd32;
	ld.global.f32 	%f58, [%rd33];
	mad.lo.s32 	%r48, %r54, %r29, %r4;
	mul.wide.s32 	%rd34, %r48, 4;
	add.s64 	%rd35, %rd1, %rd34;
	ld.global.f32 	%f59, [%rd35];
	fma.rn.f32 	%f67, %f58, %f59, %f67;
$L__BB1_13:
	mad.lo.s32 	%r49, %r29, %r1, %r4;
	cvta.to.global.u64 	%rd36, %rd3;
	mul.wide.s32 	%rd37, %r49, 4;
	add.s64 	%rd38, %rd36, %rd37;
	st.global.f32 	[%rd38], %f67;
$L__BB1_14:
	ret;

}


// ===== COMPILED SASS (sm_100) =====

	.target	sm_100

	.elftype	@"ET_EXEC"


//--------------------- .note.nv.tkinfo           --------------------------
	.section	.note.nv.tkinfo,"",@"SHT_NOTE"
	.sectionflags	@"SHF_NOTE_NV_TKINFO"
	.tkinfo
        /*0018*/ 	.word	0x00000002
        /*0030*/ 	.string	""
        /*0030*/ 	.string	"ptxas"
        /*0030*/ 	.string	"Cuda compilation tools, release 13.0, V13.0.88"
        /*0030*/ 	.string	"Build cuda_13.0.r13.0/compiler.36424714_0"
        /*0030*/ 	.string	"-arch sm_100 -m 64 "



//--------------------- .note.nv.cuinfo           --------------------------
	.section	.note.nv.cuinfo,"",@"SHT_NOTE"
	.sectionflags	@"SHF_NOTE_NV_CUINFO"
        /*0018*/ 	.short	0x0002
        /*001a*/ 	.short	0x0064
        /*001c*/ 	.short	0x0082
	.zero		2


//--------------------- .nv.info                  --------------------------
	.section	.nv.info,"",@"SHT_CUDA_INFO"
	.align	4


	//----- nvinfo : EIATTR_REGCOUNT
	.align		4
        /*0000*/ 	.byte	0x04, 0x2f
        /*0002*/ 	.short	(.L_1 - .L_0)
	.align		4
.L_0:
        /*0004*/ 	.word	index@(_Z22serialKReductionKernelPKfS0_Pfiiii)
        /*0008*/ 	.word	0x00000020


	//----- nvinfo : EIATTR_FRAME_SIZE
	.align		4
.L_1:
        /*000c*/ 	.byte	0x04, 0x11
        /*000e*/ 	.short	(.L_3 - .L_2)
	.align		4
.L_2:
        /*0010*/ 	.word	index@(_Z22serialKReductionKernelPKfS0_Pfiiii)
        /*0014*/ 	.word	0x00000000


	//----- nvinfo : EIATTR_REGCOUNT
	.align		4
.L_3:
        /*0018*/ 	.byte	0x04, 0x2f
        /*001a*/ 	.short	(.L_5 - .L_4)
	.align		4
.L_4:
        /*001c*/ 	.word	index@(_Z24parallelKReductionKernelPKfS0_Pfiiiii)
        /*0020*/ 	.word	0x00000020


	//----- nvinfo : EIATTR_FRAME_SIZE
	.align		4
.L_5:
        /*0024*/ 	.byte	0x04, 0x11
        /*0026*/ 	.short	(.L_7 - .L_6)
	.align		4
.L_6:
        /*0028*/ 	.word	index@(_Z24parallelKReductionKernelPKfS0_Pfiiiii)
        /*002c*/ 	.word	0x00000000


	//----- nvinfo : EIATTR_MIN_STACK_SIZE
	.align		4
.L_7:
        /*0030*/ 	.byte	0x04, 0x12
        /*0032*/ 	.short	(.L_9 - .L_8)
	.align		4
.L_8:
        /*0034*/ 	.word	index@(_Z24parallelKReductionKernelPKfS0_Pfiiiii)
        /*0038*/ 	.word	0x00000000


	//----- nvinfo : EIATTR_MIN_STACK_SIZE
	.align		4
.L_9:
        /*003c*/ 	.byte	0x04, 0x12
        /*003e*/ 	.short	(.L_11 - .L_10)
	.align		4
.L_10:
        /*0040*/ 	.word	index@(_Z22serialKReductionKernelPKfS0_Pfiiii)
        /*0044*/ 	.word	0x00000000
.L_11:


//--------------------- .nv.compat                --------------------------
	.section	.nv.compat,"",@"SHT_CUDA_COMPAT_INFO"
	.align	4
        /*0000*/ 	.byte	0x02, 0x09, 0x00, 0x00, 0x02, 0x02, 0x01, 0x00, 0x02, 0x05, 0x05, 0x00, 0x03, 0x07, 0x01, 0x01
        /*0010*/ 	.byte	0x02, 0x03, 0x00, 0x00, 0x02, 0x06, 0x01, 0x00, 0x04, 0x0b, 0x08, 0x00, 0x09, 0x00, 0x00, 0x00
        /*0020*/ 	.byte	0x00, 0x00, 0x00, 0x00


//--------------------- .nv.info._Z24parallelKReductionKernelPKfS0_Pfiiiii --------------------------
	.section	.nv.info._Z24parallelKReductionKernelPKfS0_Pfiiiii,"",@"SHT_CUDA_INFO"
	.sectionflags	@""
	.align	4


	//----- nvinfo : EIATTR_CUDA_API_VERSION
	.align		4
        /*0000*/ 	.byte	0x04, 0x37
        /*0002*/ 	.short	(.L_13 - .L_12)
.L_12:
        /*0004*/ 	.word	0x00000082


	//----- nvinfo : EIATTR_KPARAM_INFO
	.align		4
.L_13:
        /*0008*/ 	.byte	0x04, 0x17
        /*000a*/ 	.short	(.L_15 - .L_14)
.L_14:
        /*000c*/ 	.word	0x00000000
        /*0010*/ 	.short	0x0007
        /*0012*/ 	.short	0x0028
        /*0014*/ 	.byte	0x00, 0xf0, 0x11, 0x00


	//----- nvinfo : EIATTR_KPARAM_INFO
	.align		4
.L_15:
        /*0018*/ 	.byte	0x04, 0x17
        /*001a*/ 	.short	(.L_17 - .L_16)
.L_16:
        /*001c*/ 	.word	0x00000000
        /*0020*/ 	.short	0x0006
        /*0022*/ 	.short	0x0024
        /*0024*/ 	.byte	0x00, 0xf0, 0x11, 0x00


	//----- nvinfo : EIATTR_KPARAM_INFO
	.align		4
.L_17:
        /*0028*/ 	.byte	0x04, 0x17
        /*002a*/ 	.short	(.L_19 - .L_18)
.L_18:
        /*002c*/ 	.word	0x00000000
        /*0030*/ 	.short	0x0005
        /*0032*/ 	.short	0x0020
        /*0034*/ 	.byte	0x00, 0xf0, 0x11, 0x00


	//----- nvinfo : EIATTR_KPARAM_INFO
	.align		4
.L_19:
        /*0038*/ 	.byte	0x04, 0x17
        /*003a*/ 	.short	(.L_21 - .L_20)
.L_20:
        /*003c*/ 	.word	0x00000000
        /*0040*/ 	.short	0x0004
        /*0042*/ 	.short	0x001c
        /*0044*/ 	.byte	0x00, 0xf0, 0x11, 0x00


	//----- nvinfo : EIATTR_KPARAM_INFO
	.align		4
.L_21:
        /*0048*/ 	.byte	0x04, 0x17
        /*004a*/ 	.short	(.L_23 - .L_22)
.L_22:
        /*004c*/ 	.word	0x00000000
        /*0050*/ 	.short	0x0003
        /*0052*/ 	.short	0x0018
        /*0054*/ 	.byte	0x00, 0xf0, 0x11, 0x00


	//----- nvinfo : EIATTR_KPARAM_INFO
	.align		4
.L_23:
        /*0058*/ 	.byte	0x04, 0x17
        /*005a*/ 	.short	(.L_25 - .L_24)
.L_24:
        /*005c*/ 	.word	0x00000000
        /*0060*/ 	.short	0x0002
        /*0062*/ 	.short	0x0010
        /*0064*/ 	.byte	0x00, 0xf5, 0x21, 0x00


	//----- nvinfo : EIATTR_KPARAM_INFO
	.align		4
.L_25:
        /*0068*/ 	.byte	0x04, 0x17
        /*006a*/ 	.short	(.L_27 - .L_26)
.L_26:
        /*006c*/ 	.word	0x00000000
        /*0070*/ 	.short	0x0001
        /*0072*/ 	.short	0x0008
        /*0074*/ 	.byte	0x00, 0xf5, 0x21, 0x00


	//----- nvinfo : EIATTR_KPARAM_INFO
	.align		4
.L_27:
        /*0078*/ 	.byte	0x04, 0x17
        /*007a*/ 	.short	(.L_29 - .L_28)
.L_28:
        /*007c*/ 	.word	0x00000000
        /*0080*/ 	.short	0x0000
        /*0082*/ 	.short	0x0000
        /*0084*/ 	.byte	0x00, 0xf5, 0x21, 0x00


	//----- nvinfo : EIATTR_SPARSE_MMA_MASK
	.align		4
.L_29:
        /*0088*/ 	.byte	0x03, 0x50
        /*008a*/ 	.short	0x0000


	//----- nvinfo : EIATTR_MAXREG_COUNT
	.align		4
        /*008c*/ 	.byte	0x03, 0x1b
        /*008e*/ 	.short	0x00ff


	//----- nvinfo : EIATTR_MERCURY_ISA_VERSION
	.align		4
        /*0090*/ 	.byte	0x03, 0x5f
        /*0092*/ 	.short	0x0101


	//----- nvinfo : EIATTR_VRC_CTA_INIT_COUNT
	.align		4
        /*0094*/ 	.byte	0x02, 0x4a
	.zero		1
	.zero		1


	//----- nvinfo : EIATTR_EXIT_INSTR_OFFSETS
	.align		4
        /*0098*/ 	.byte	0x04, 0x1c
        /*009a*/ 	.short	(.L_31 - .L_30)


	//   ....[0]....
.L_30:
        /*009c*/ 	.word	0x000000e0


	//   ....[1]....
        /*00a0*/ 	.word	0x00000880


	//----- nvinfo : EIATTR_CBANK_PARAM_SIZE
	.align		4
.L_31:
        /*00a4*/ 	.byte	0x03, 0x19
        /*00a6*/ 	.short	0x002c


	//----- nvinfo : EIATTR_PARAM_CBANK
	.align		4
        /*00a8*/ 	.byte	0x04, 0x0a
        /*00aa*/ 	.short	(.L_33 - .L_32)
	.align		4
.L_32:
        /*00ac*/ 	.word	index@(.nv.constant0._Z24parallelKReductionKernelPKfS0_Pfiiiii)
        /*00b0*/ 	.short	0x0380
        /*00b2*/ 	.short	0x002c


	//----- nvinfo : EIATTR_SW_WAR
	.align		4
.L_33:
        /*00b4*/ 	.byte	0x04, 0x36
        /*00b6*/ 	.short	(.L_35 - .L_34)
.L_34:
        /*00b8*/ 	.word	0x00000008
.L_35:


//--------------------- .nv.info._Z22serialKReductionKernelPKfS0_Pfiiii --------------------------
	.section	.nv.info._Z22serialKReductionKernelPKfS0_Pfiiii,"",@"SHT_CUDA_INFO"
	.sectionflags	@""
	.align	4


	//----- nvinfo : EIATTR_CUDA_API_VERSION
	.align		4
        /*0000*/ 	.byte	0x04, 0x37
        /*0002*/ 	.short	(.L_37 - .L_36)
.L_36:
        /*0004*/ 	.word	0x00000082


	//----- nvinfo : EIATTR_KPARAM_INFO
	.align		4
.L_37:
        /*0008*/ 	.byte	0x04, 0x17
        /*000a*/ 	.short	(.L_39 - .L_38)
.L_38:
        /*000c*/ 	.word	0x00000000
        /*0010*/ 	.short	0x0006
        /*0012*/ 	.short	0x0024
        /*0014*/ 	.byte	0x00, 0xf0, 0x11, 0x00


	//----- nvinfo : EIATTR_KPARAM_INFO
	.align		4
.L_39:
        /*0018*/ 	.byte	0x04, 0x17
        /*001a*/ 	.short	(.L_41 - .L_40)
.L_40:
        /*001c*/ 	.word	0x00000000
        /*0020*/ 	.short	0x0005
        /*0022*/ 	.short	0x0020
        /*0024*/ 	.byte	0x00, 0xf0, 0x11, 0x00


	//----- nvinfo : EIATTR_KPARAM_INFO
	.align		4
.L_41:
        /*0028*/ 	.byte	0x04, 0x17
        /*002a*/ 	.short	(.L_43 - .L_42)
.L_42:
        /*002c*/ 	.word	0x00000000
        /*0030*/ 	.short	0x0004
        /*0032*/ 	.short	0x001c
        /*0034*/ 	.byte	0x00, 0xf0, 0x11, 0x00


	//----- nvinfo : EIATTR_KPARAM_INFO
	.align		4
.L_43:
        /*0038*/ 	.byte	0x04, 0x17
        /*003a*/ 	.short	(.L_45 - .L_44)
.L_44:
        /*003c*/ 	.word	0x00000000
        /*0040*/ 	.short	0x0003
        /*0042*/ 	.short	0x0018
        /*0044*/ 	.byte	0x00, 0xf0, 0x11, 0x00


	//----- nvinfo : EIATTR_KPARAM_INFO
	.align		4
.L_45:
        /*0048*/ 	.byte	0x04, 0x17
        /*004a*/ 	.short	(.L_47 - .L_46)
.L_46:
        /*004c*/ 	.word	0x00000000
        /*0050*/ 	.short	0x0002
        /*0052*/ 	.short	0x0010
        /*0054*/ 	.byte	0x00, 0xf5, 0x21, 0x00


	//----- nvinfo : EIATTR_KPARAM_INFO
	.align		4
.L_47:
        /*0058*/ 	.byte	0x04, 0x17
        /*005a*/ 	.short	(.L_49 - .L_48)
.L_48:
        /*005c*/ 	.word	0x00000000
        /*0060*/ 	.short	0x0001
        /*0062*/ 	.short	0x0008
        /*0064*/ 	.byte	0x00, 0xf5, 0x21, 0x00


	//----- nvinfo : EIATTR_KPARAM_INFO
	.align		4
.L_49:
        /*0068*/ 	.byte	0x04, 0x17
        /*006a*/ 	.short	(.L_51 - .L_50)
.L_50:
        /*006c*/ 	.word	0x00000000
        /*0070*/ 	.short	0x0000
        /*0072*/ 	.short	0x0000
        /*0074*/ 	.byte	0x00, 0xf5, 0x21, 0x00


	//----- nvinfo : EIATTR_SPARSE_MMA_MASK
	.align		4
.L_51:
        /*0078*/ 	.byte	0x03, 0x50
        /*007a*/ 	.short	0x0000


	//----- nvinfo : EIATTR_MAXREG_COUNT
	.align		4
        /*007c*/ 	.byte	0x03, 0x1b
        /*007e*/ 	.short	0x00ff


	//----- nvinfo : EIATTR_NUM_BARRIERS
	.align		4
        /*0080*/ 	.byte	0x02, 0x4c
        /*0082*/ 	.byte	0x01
	.zero		1


	//----- nvinfo : EIATTR_MERCURY_ISA_VERSION
	.align		4
        /*0084*/ 	.byte	0x03, 0x5f
        /*0086*/ 	.short	0x0101


	//----- nvinfo : EIATTR_VRC_CTA_INIT_COUNT
	.align		4
        /*0088*/ 	.byte	0x02, 0x4a
	.zero		1
	.zero		1


	//----- nvinfo : EIATTR_EXIT_INSTR_OFFSETS
	.align		4
        /*008c*/ 	.byte	0x04, 0x1c
        /*008e*/ 	.short	(.L_53 - .L_52)


	//   ....[0]....
.L_52:
        /*0090*/ 	.word	0x000005f0


	//   ....[1]....
        /*0094*/ 	.word	0x00000640


	//----- nvinfo : EIATTR_CBANK_PARAM_SIZE
	.align		4
.L_53:
        /*0098*/ 	.byte	0x03, 0x19
        /*009a*/ 	.short	0x0028


	//----- nvinfo : EIATTR_PARAM_CBANK
	.align		4
        /*009c*/ 	.byte	0x04, 0x0a
        /*009e*/ 	.short	(.L_55 - .L_54)
	.align		4
.L_54:
        /*00a0*/ 	.word	index@(.nv.constant0._Z22serialKReductionKernelPKfS0_Pfiiii)
        /*00a4*/ 	.short	0x0380
        /*00a6*/ 	.short	0x0028


	//----- nvinfo : EIATTR_SW_WAR
	.align		4
.L_55:
        /*00a8*/ 	.byte	0x04, 0x36
        /*00aa*/ 	.short	(.L_57 - .L_56)
.L_56:
        /*00ac*/ 	.word	0x00000008
.L_57:


//--------------------- .nv.callgraph             --------------------------
	.section	.nv.callgraph,"",@"SHT_CUDA_CALLGRAPH"
	.align	4
	.sectionentsize	8
	.align		4
        /*0000*/ 	.word	0x00000000
	.align		4
        /*0004*/ 	.word	0xffffffff
	.align		4
        /*0008*/ 	.word	0x00000000
	.align		4
        /*000c*/ 	.word	0xfffffffe
	.align		4
        /*0010*/ 	.word	0x00000000
	.align		4
        /*0014*/ 	.word	0xfffffffd
	.align		4
        /*0018*/ 	.word	0x00000000
	.align		4
        /*001c*/ 	.word	0xfffffffc


//--------------------- .text._Z24parallelKReductionKernelPKfS0_Pfiiiii --------------------------
	.section	.text._Z24parallelKReductionKernelPKfS0_Pfiiiii,"ax",@progbits
	.align	128
        .global         _Z24parallelKReductionKernelPKfS0_Pfiiiii
        .type           _Z24parallelKReductionKernelPKfS0_Pfiiiii,@function
        .size           _Z24parallelKReductionKernelPKfS0_Pfiiiii,(.L_x_8 - _Z24parallelKReductionKernelPKfS0_Pfiiiii)
        .other          _Z24parallelKReductionKernelPKfS0_Pfiiiii,@"STO_CUDA_ENTRY STV_DEFAULT"
_Z24parallelKReductionKernelPKfS0_Pfiiiii:
.text._Z24parallelKReductionKernelPKfS0_Pfiiiii:
[----:B------:R-:W-:Y:S01]  /*0000*/  LDC R1, c[0x0][0x37c] ;  /* 0x0000df00ff017b82 */ /* 0x000fe20000000800 */
[----:B------:R-:W0:Y:S07]  /*0010*/  S2R R20, SR_TID.X ;  /* 0x0000000000147919 */ /* 0x000e2e0000002100 */
[----:B------:R-:W1:Y:S01]  /*0020*/  S2UR UR4, SR_CTAID.X ;  /* 0x00000000000479c3 */ /* 0x000e620000002500 */
[----:B------:R-:W2:Y:S01]  /*0030*/  LDCU UR7, c[0x0][0x398] ;  /* 0x00007300ff0777ac */ /* 0x000ea20008000800 */
[----:B------:R-:W3:Y:S06]  /*0040*/  S2R R3, SR_TID.Y ;  /* 0x0000000000037919 */ /* 0x000eec0000002200 */
[----:B------:R-:W3:Y:S01]  /*0050*/  LDC R14, c[0x0][0x364] ;  /* 0x0000d900ff0e7b82 */ /* 0x000ee20000000800 */
[----:B------:R-:W1:Y:S07]  /*0060*/  LDCU UR5, c[0x0][0x360] ;  /* 0x00006c00ff0577ac */ /* 0x000e6e0008000800 */
[----:B------:R-:W3:Y:S08]  /*0070*/  S2UR UR6, SR_CTAID.Y ;  /* 0x00000000000679c3 */ /* 0x000ef00000002600 */
[----:B------:R-:W4:Y:S01]  /*0080*/  LDC R15, c[0x0][0x3a0] ;  /* 0x0000e800ff0f7b82 */ /* 0x000f220000000800 */
[----:B-1----:R-:W-:-:S06]  /*0090*/  UIMAD UR4, UR4, UR5, URZ ;  /* 0x00000005040472a4 */ /* 0x002fcc000f8e02ff */
[----:B0-----:R-:W-:Y:S01]  /*00a0*/  IADD3 R0, PT, PT, R20, UR4, RZ ;  /* 0x0000000414007c10 */ /* 0x001fe2000fffe0ff */
[----:B---3--:R-:W-:-:S03]  /*00b0*/  IMAD R14, R14, UR6, R3 ;  /* 0x000000060e0e7c24 */ /* 0x008fc6000f8e0203 */
[----:B----4-:R-:W-:-:S04]  /*00c0*/  ISETP.GE.AND P0, PT, R0, R15, PT ;  /* 0x0000000f0000720c */ /* 0x010fc80003f06270 */
[----:B--2---:R-:W-:-:S13]  /*00d0*/  ISETP.GE.OR P0, PT, R14, UR7, P0 ;  /* 0x000000070e007c0c */ /* 0x004fda0008706670 */
[----:B------:R-:W-:Y:S05]  /*00e0*/  @P0 EXIT ;  /* 0x000000000000094d */ /* 0x000fea0003800000 */
[----:B------:R-:W0:Y:S01]  /*00f0*/  LDC R2, c[0x0][0x3a4] ;  /* 0x0000e900ff027b82 */ /* 0x000e220000000800 */
[----:B------:R-:W0:Y:S01]  /*0100*/  LDCU UR5, c[0x0][0x3a8] ;  /* 0x00007500ff0577ac */ /* 0x000e220008000800 */
[----:B------:R-:W-:Y:S01]  /*0110*/  HFMA2 R26, -RZ, RZ, 0, 0 ;  /* 0x00000000ff1a7431 */ /* 0x000fe200000001ff */
[----:B------:R-:W1:Y:S01]  /*0120*/  LDCU UR8, c[0x0][0x39c] ;  /* 0x00007380ff0877ac */ /* 0x000e620008000800 */
[----:B------:R-:W2:Y:S01]  /*0130*/  LDCU.64 UR6, c[0x0][0x358] ;  /* 0x00006b00ff0677ac */ /* 0x000ea20008000a00 */
[----:B0-----:R-:W-:-:S05]  /*0140*/  IMAD R17, R2, UR5, RZ ;  /* 0x0000000502117c24 */ /* 0x001fca000f8e02ff */
[----:B-1----:R-:W-:-:S04]  /*0150*/  VIADDMNMX R2, R17, R2, UR8, PT ;  /* 0x0000000811027e46 */ /* 0x002fc8000b800102 */
[----:B------:R-:W-:-:S13]  /*0160*/  ISETP.GE.AND P0, PT, R17, R2, PT ;  /* 0x000000021100720c */ /* 0x000fda0003f06270 */
[----:B--2---:R-:W-:Y:S05]  /*0170*/  @P0 BRA `(.L_x_0) ;  /* 0x0000000400b00947 */ /* 0x004fea0003800000 */
[CC--:B------:R-:W-:Y:S02]  /*0180*/  IADD3 R18, PT, PT, R2.reuse, -R17.reuse, RZ ;  /* 0x8000001102127210 */ /* 0x0c0fe40007ffe0ff */
[----:B------:R-:W-:Y:S02]  /*0190*/  IADD3 R2, PT, PT, -R2, R17, RZ ;  /* 0x0000001102027210 */ /* 0x000fe40007ffe1ff */
[----:B------:R-:W-:Y:S02]  /*01a0*/  LOP3.LUT R25, R18, 0x7, RZ, 0xc0, !PT ;  /* 0x0000000712197812 */ /* 0x000fe400078ec0ff */
[----:B------:R-:W-:Y:S02]  /*01b0*/  ISETP.GT.U32.AND P1, PT, R2, -0x8, PT ;  /* 0xfffffff80200780c */ /* 0x000fe40003f24070 */
[----:B------:R-:W-:Y:S02]  /*01c0*/  ISETP.NE.AND P0, PT, R25, RZ, PT ;  /* 0x000000ff1900720c */ /* 0x000fe40003f05270 */
[----:B------:R-:W-:-:S09]  /*01d0*/  MOV R26, RZ ;  /* 0x000000ff001a7202 */ /* 0x000fd20000000f00 */
[----:B------:R-:W-:Y:S05]  /*01e0*/  @P1 BRA `(.L_x_1) ;  /* 0x0000000000bc1947 */ /* 0x000fea0003800000 */
[----:B------:R-:W-:Y:S01]  /*01f0*/  IMAD R20, R17, R15, R20 ;  /* 0x0000000f11147224 */ /* 0x000fe200078e0214 */
[----:B------:R-:W-:Y:S01]  /*0200*/  LOP3.LUT R19, R18, 0xfffffff8, RZ, 0xc0, !PT ;  /* 0xfffffff812137812 */ /* 0x000fe200078ec0ff */
[----:B------:R-:W-:Y:S01]  /*0210*/  IMAD R16, R14, UR8, R17 ;  /* 0x000000080e107c24 */ /* 0x000fe2000f8e0211 */
[----:B------:R-:W-:Y:S02]  /*0220*/  MOV R26, RZ ;  /* 0x000000ff001a7202 */ /* 0x000fe40000000f00 */
[----:B------:R-:W-:Y:S02]  /*0230*/  IADD3 R20, PT, PT, R20, UR4, RZ ;  /* 0x0000000414147c10 */ /* 0x000fe4000fffe0ff */
[----:B------:R-:W-:-:S07]  /*0240*/  IADD3 R19, PT, PT, -R19, RZ, RZ ;  /* 0x000000ff13137210 */ /* 0x000fce0007ffe1ff */
.L_x_2:
[----:B------:R-:W0:Y:S08]  /*0250*/  LDC.64 R2, c[0x0][0x380] ;  /* 0x0000e000ff027b82 */ /* 0x000e300000000a00 */
[----:B------:R-:W1:Y:S01]  /*0260*/  LDC.64 R12, c[0x0][0x388] ;  /* 0x0000e200ff0c7b82 */ /* 0x000e620000000a00 */
[----:B0-----:R-:W-:-:S05]  /*0270*/  IMAD.WIDE R2, R16, 0x4, R2 ;  /* 0x0000000410027825 */ /* 0x001fca00078e0202 */
[----:B------:R-:W2:Y:S01]  /*0280*/  LDG.E R29, desc[UR6][R2.64] ;  /* 0x00000006021d7981 */ /* 0x000ea2000c1e1900 */
[----:B-1----:R-:W-:-:S03]  /*0290*/  IMAD.WIDE R12, R20, 0x4, R12 ;  /* 0x00000004140c7825 */ /* 0x002fc600078e020c */
[----:B------:R-:W3:Y:S04]  /*02a0*/  LDG.E R22, desc[UR6][R2.64+0x4] ;  /* 0x0000040602167981 */ /* 0x000ee8000c1e1900 */
[----:B------:R0:W2:Y:S04]  /*02b0*/  LDG.E R23, desc[UR6][R12.64] ;  /* 0x000000060c177981 */ /* 0x0000a8000c1e1900 */
[----:B------:R-:W4:Y:S04]  /*02c0*/  LDG.E R27, desc[UR6][R2.64+0x8] ;  /* 0x00000806021b7981 */ /* 0x000f28000c1e1900 */
[----:B------:R-:W5:Y:S01]  /*02d0*/  LDG.E R28, desc[UR6][R2.64+0xc] ;  /* 0x00000c06021c7981 */ /* 0x000f62000c1e1900 */
[----:B0-----:R-:W-:-:S05]  /*02e0*/  IMAD.WIDE R12, R15, 0x4, R12 ;  /* 0x000000040f0c7825 */ /* 0x001fca00078e020c */
[----:B------:R0:W3:Y:S01]  /*02f0*/  LDG.E R21, desc[UR6][R12.64] ;  /* 0x000000060c157981 */ /* 0x0000e2000c1e1900 */
[----:B------:R-:W-:-:S05]  /*0300*/  IMAD.WIDE R4, R15, 0x4, R12 ;  /* 0x000000040f047825 */ /* 0x000fca00078e020c */
[----:B------:R1:W4:Y:S01]  /*0310*/  LDG.E R24, desc[UR6][R4.64] ;  /* 0x0000000604187981 */ /* 0x000322000c1e1900 */
[----:B------:R-:W-:-:S04]  /*0320*/  IMAD.WIDE R6, R15, 0x4, R4 ;  /* 0x000000040f067825 */ /* 0x000fc800078e0204 */
[C---:B------:R-:W-:Y:S02]  /*0330*/  IMAD.WIDE R8, R15.reuse, 0x4, R6 ;  /* 0x000000040f087825 */ /* 0x040fe400078e0206 */
[----:B------:R-:W5:Y:S02]  /*0340*/  LDG.E R7, desc[UR6][R6.64] ;  /* 0x0000000606077981 */ /* 0x000f64000c1e1900 */
[C---:B------:R-:W-:Y:S02]  /*0350*/  IMAD.WIDE R10, R15.reuse, 0x4, R8 ;  /* 0x000000040f0a7825 */ /* 0x040fe400078e0208 */
[----:B------:R-:W5:Y:S02]  /*0360*/  LDG.E R8, desc[UR6][R8.64] ;  /* 0x0000000608087981 */ /* 0x000f64000c1e1900 */
[C---:B0-----:R-:W-:Y:S02]  /*0370*/  IMAD.WIDE R12, R15.reuse, 0x4, R10 ;  /* 0x000000040f0c7825 */ /* 0x041fe400078e020a */
[----:B------:R-:W5:Y:S04]  /*0380*/  LDG.E R6, desc[UR6][R2.64+0x14] ;  /* 0x0000140602067981 */ /* 0x000f68000c1e1900 */
[----:B------:R-:W5:Y:S01]  /*0390*/  LDG.E R11, desc[UR6][R10.64] ;  /* 0x000000060a0b7981 */ /* 0x000f62000c1e1900 */
[----:B-1----:R-:W-:-:S03]  /*03a0*/  IMAD.WIDE R4, R15, 0x4, R12 ;  /* 0x000000040f047825 */ /* 0x002fc600078e020c */
[----:B------:R-:W5:Y:S04]  /*03b0*/  LDG.E R9, desc[UR6][R2.64+0x18] ;  /* 0x0000180602097981 */ /* 0x000f68000c1e1900 */
[----:B------:R-:W5:Y:S04]  /*03c0*/  LDG.E R5, desc[UR6][R4.64] ;  /* 0x0000000604057981 */ /* 0x000f68000c1e1900 */
[----:B------:R-:W5:Y:S01]  /*03d0*/  LDG.E R10, desc[UR6][R2.64+0x1c] ;  /* 0x00001c06020a7981 */ /* 0x000f62000c1e1900 */
[----:B--2---:R-:W-:-:S03]  /*03e0*/  FFMA R23, R29, R23, R26 ;  /* 0x000000171d177223 */ /* 0x004fc6000000001a */
[----:B------:R-:W2:Y:S04]  /*03f0*/  LDG.E R29, desc[UR6][R2.64+0x10] ;  /* 0x00001006021d7981 */ /* 0x000ea8000c1e1900 */
[----:B------:R-:W2:Y:S01]  /*0400*/  LDG.E R26, desc[UR6][R12.64] ;  /* 0x000000060c1a7981 */ /* 0x000ea2000c1e1900 */
[----:B------:R-:W-:Y:S01]  /*0410*/  IADD3 R19, PT, PT, R19, 0x8, RZ ;  /* 0x0000000813137810 */ /* 0x000fe20007ffe0ff */
[----:B---3--:R-:W-:-:S03]  /*0420*/  FFMA R22, R22, R21, R23 ;  /* 0x0000001516167223 */ /* 0x008fc60000000017 */
[----:B------:R-:W-:Y:S01]  /*0430*/  ISETP.NE.AND P1, PT, R19, RZ, PT ;  /* 0x000000ff1300720c */ /* 0x000fe20003f25270 */
[----:B----4-:R-:W-:-:S04]  /*0440*/  FFMA R27, R27, R24, R22 ;  /* 0x000000181b1b7223 */ /* 0x010fc80000000016 */
[----:B-----5:R-:W-:Y:S01]  /*0450*/  FFMA R28, R28, R7, R27 ;  /* 0x000000071c1c7223 */ /* 0x020fe2000000001b */
[----:B------:R-:W-:Y:S02]  /*0460*/  IADD3 R17, PT, PT, R17, 0x8, RZ ;  /* 0x0000000811117810 */ /* 0x000fe40007ffe0ff */
[----:B------:R-:W-:Y:S02]  /*0470*/  IADD3 R16, PT, PT, R16, 0x8, RZ ;  /* 0x0000000810107810 */ /* 0x000fe40007ffe0ff */
[----:B------:R-:W-:Y:S01]  /*0480*/  LEA R20, R15, R20, 0x3 ;  /* 0x000000140f147211 */ /* 0x000fe200078e18ff */
[----:B--2---:R-:W-:-:S04]  /*0490*/  FFMA R29, R29, R8, R28 ;  /* 0x000000081d1d7223 */ /* 0x004fc8000000001c */
[----:B------:R-:W-:-:S04]  /*04a0*/  FFMA R6, R6, R11, R29 ;  /* 0x0000000b06067223 */ /* 0x000fc8000000001d */
[----:B------:R-:W-:-:S04]  /*04b0*/  FFMA R9, R9, R26, R6 ;  /* 0x0000001a09097223 */ /* 0x000fc80000000006 */
[----:B------:R-:W-:Y:S01]  /*04c0*/  FFMA R26, R10, R5, R9 ;  /* 0x000000050a1a7223 */ /* 0x000fe20000000009 */
[----:B------:R-:W-:Y:S06]  /*04d0*/  @P1 BRA `(.L_x_2) ;  /* 0xfffffffc005c1947 */ /* 0x000fec000383ffff */
.L_x_1:
[----:B------:R-:W-:Y:S05]  /*04e0*/  @!P0 BRA `(.L_x_0) ;  /* 0x0000000000d48947 */ /* 0x000fea0003800000 */
[----:B------:R-:W-:Y:S02]  /*04f0*/  ISETP.GE.U32.AND P0, PT, R25, 0x4, PT ;  /* 0x000000041900780c */ /* 0x000fe40003f06070 */
[----:B------:R-:W-:-:S04]  /*0500*/  LOP3.LUT R12, R18, 0x3, RZ, 0xc0, !PT ;  /* 0x00000003120c7812 */ /* 0x000fc800078ec0ff */
[----:B------:R-:W-:-:S07]  /*0510*/  ISETP.NE.AND P1, PT, R12, RZ, PT ;  /* 0x000000ff0c00720c */ /* 0x000fce0003f25270 */
[----:B------:R-:W-:Y:S06]  /*0520*/  @!P0 BRA `(.L_x_3) ;  /* 0x0000000000588947 */ /* 0x000fec0003800000 */
[----:B------:R-:W0:Y:S01]  /*0530*/  LDC.64 R8, c[0x0][0x388] ;  /* 0x0000e200ff087b82 */ /* 0x000e220000000a00 */
[----:B------:R-:W-:-:S07]  /*0540*/  IMAD R5, R17, R15, R0 ;  /* 0x0000000f11057224 */ /* 0x000fce00078e0200 */
[----:B------:R-:W1:Y:S01]  /*0550*/  LDC.64 R2, c[0x0][0x380] ;  /* 0x0000e000ff027b82 */ /* 0x000e620000000a00 */
[----:B0-----:R-:W-:-:S04]  /*0560*/  IMAD.WIDE R8, R5, 0x4, R8 ;  /* 0x0000000405087825 */ /* 0x001fc800078e0208 */
[----:B------:R-:W-:Y:S02]  /*0570*/  IMAD R5, R14, UR8, R17 ;  /* 0x000000080e057c24 */ /* 0x000fe4000f8e0211 */
[----:B------:R-:W-:Y:S02]  /*0580*/  IMAD.WIDE R10, R15, 0x4, R8 ;  /* 0x000000040f0a7825 */ /* 0x000fe400078e0208 */
[----:B------:R-:W2:Y:S02]  /*0590*/  LDG.E R8, desc[UR6][R8.64] ;  /* 0x0000000608087981 */ /* 0x000ea4000c1e1900 */
[----:B-1----:R-:W-:-:S04]  /*05a0*/  IMAD.WIDE R2, R5, 0x4, R2 ;  /* 0x0000000405027825 */ /* 0x002fc800078e0202 */
[C---:B------:R-:W-:Y:S01]  /*05b0*/  IMAD.WIDE R4, R15.reuse, 0x4, R10 ;  /* 0x000000040f047825 */ /* 0x040fe200078e020a */
[----:B------:R-:W2:Y:S04]  /*05c0*/  LDG.E R13, desc[UR6][R2.64] ;  /* 0x00000006020d7981 */ /* 0x000ea8000c1e1900 */
[----:B------:R-:W3:Y:S01]  /*05d0*/  LDG.E R10, desc[UR6][R10.64] ;  /* 0x000000060a0a7981 */ /* 0x000ee2000c1e1900 */
[----:B------:R-:W-:-:S03]  /*05e0*/  IMAD.WIDE R6, R15, 0x4, R4 ;  /* 0x000000040f067825 */ /* 0x000fc600078e0204 */
[----:B------:R-:W3:Y:S04]  /*05f0*/  LDG.E R16, desc[UR6][R2.64+0x4] ;  /* 0x0000040602107981 */ /* 0x000ee8000c1e1900 */
[----:B------:R-:W4:Y:S04]  /*0600*/  LDG.E R19, desc[UR6][R4.64] ;  /* 0x0000000604137981 */ /* 0x000f28000c1e1900 */
[----:B------:R-:W4:Y:S04]  /*0610*/  LDG.E R20, desc[UR6][R2.64+0x8] ;  /* 0x0000080602147981 */ /* 0x000f28000c1e1900 */
[----:B------:R-:W5:Y:S04]  /*0620*/  LDG.E R22, desc[UR6][R2.64+0xc] ;  /* 0x00000c0602167981 */ /* 0x000f68000c1e1900 */
[----:B------:R-:W5:Y:S01]  /*0630*/  LDG.E R6, desc[UR6][R6.64] ;  /* 0x0000000606067981 */ /* 0x000f62000c1e1900 */
[----:B------:R-:W-:Y:S01]  /*0640*/  IADD3 R17, PT, PT, R17, 0x4, RZ ;  /* 0x0000000411117810 */ /* 0x000fe20007ffe0ff */
[----:B--2---:R-:W-:-:S04]  /*0650*/  FFMA R13, R13, R8, R26 ;  /* 0x000000080d0d7223 */ /* 0x004fc8000000001a */
[----:B---3--:R-:W-:-:S04]  /*0660*/  FFMA R13, R16, R10, R13 ;  /* 0x0000000a100d7223 */ /* 0x008fc8000000000d */
[----:B----4-:R-:W-:-:S04]  /*0670*/  FFMA R13, R20, R19, R13 ;  /* 0x00000013140d7223 */ /* 0x010fc8000000000d */
[----:B-----5:R-:W-:-:S07]  /*0680*/  FFMA R26, R22, R6, R13 ;  /* 0x00000006161a7223 */ /* 0x020fce000000000d */
.L_x_3:
[----:B------:R-:W-:Y:S05]  /*0690*/  @!P1 BRA `(.L_x_0) ;  /* 0x0000000000689947 */ /* 0x000fea0003800000 */
[----:B------:R-:W0:Y:S01]  /*06a0*/  LDC.64 R8, c[0x0][0x388] ;  /* 0x0000e200ff087b82 */ /* 0x000e220000000a00 */
[----:B------:R-:W-:Y:S02]  /*06b0*/  ISETP.NE.AND P0, PT, R12, 0x1, PT ;  /* 0x000000010c00780c */ /* 0x000fe40003f05270 */
[----:B------:R-:W-:-:S04]  /*06c0*/  LOP3.LUT R18, R18, 0x1, RZ, 0xc0, !PT ;  /* 0x0000000112127812 */ /* 0x000fc800078ec0ff */
[----:B------:R-:W-:Y:S01]  /*06d0*/  ISETP.NE.U32.AND P1, PT, R18, 0x1, PT ;  /* 0x000000011200780c */ /* 0x000fe20003f25070 */
[----:B------:R-:W1:Y:S06]  /*06e0*/  LDC.64 R6, c[0x0][0x380] ;  /* 0x0000e000ff067b82 */ /* 0x000e6c0000000a00 */
[C---:B------:R-:W-:Y:S02]  /*06f0*/  @P0 IMAD R11, R17.reuse, R15, R0 ;  /* 0x0000000f110b0224 */ /* 0x040fe400078e0200 */
[----:B------:R-:W2:Y:S01]  /*0700*/  LDC.64 R4, c[0x0][0x380] ;  /* 0x0000e000ff047b82 */ /* 0x000ea20000000a00 */
[----:B------:R-:W-:Y:S01]  /*0710*/  @P0 IMAD R13, R14, UR8, R17 ;  /* 0x000000080e0d0c24 */ /* 0x000fe2000f8e0211 */
[----:B------:R-:W-:-:S06]  /*0720*/  @P0 IADD3 R17, PT, PT, R17, 0x2, RZ ;  /* 0x0000000211110810 */ /* 0x000fcc0007ffe0ff */
[----:B------:R-:W3:Y:S01]  /*0730*/  LDC.64 R2, c[0x0][0x388] ;  /* 0x0000e200ff027b82 */ /* 0x000ee20000000a00 */
[----:B0-----:R-:W-:-:S05]  /*0740*/  @P0 IMAD.WIDE R10, R11, 0x4, R8 ;  /* 0x000000040b0a0825 */ /* 0x001fca00078e0208 */
[----:B------:R-:W4:Y:S01]  /*0750*/  @P0 LDG.E R12, desc[UR6][R10.64] ;  /* 0x000000060a0c0981 */ /* 0x000f22000c1e1900 */
[----:B-1----:R-:W-:-:S04]  /*0760*/  @P0 IMAD.WIDE R8, R13, 0x4, R6 ;  /* 0x000000040d080825 */ /* 0x002fc800078e0206 */
[----:B------:R-:W-:Y:S01]  /*0770*/  @!P1 IMAD R13, R14, UR8, R17 ;  /* 0x000000080e0d9c24 */ /* 0x000fe2000f8e0211 */
[----:B------:R-:W4:Y:S01]  /*0780*/  @P0 LDG.E R19, desc[UR6][R8.64] ;  /* 0x0000000608130981 */ /* 0x000f22000c1e1900 */
[----:B------:R-:W-:Y:S02]  /*0790*/  @!P1 IMAD R17, R17, R15, R0 ;  /* 0x0000000f11119224 */ /* 0x000fe400078e0200 */
[----:B------:R-:W-:Y:S01]  /*07a0*/  @P0 IMAD.WIDE R6, R15, 0x4, R10 ;  /* 0x000000040f060825 */ /* 0x000fe200078e020a */
[----:B------:R-:W5:Y:S03]  /*07b0*/  @P0 LDG.E R21, desc[UR6][R8.64+0x4] ;  /* 0x0000040608150981 */ /* 0x000f66000c1e1900 */
[----:B--2---:R-:W-:Y:S02]  /*07c0*/  @!P1 IMAD.WIDE R4, R13, 0x4, R4 ;  /* 0x000000040d049825 */ /* 0x004fe400078e0204 */
[----:B------:R-:W5:Y:S02]  /*07d0*/  @P0 LDG.E R6, desc[UR6][R6.64] ;  /* 0x0000000606060981 */ /* 0x000f64000c1e1900 */
[----:B---3--:R-:W-:-:S02]  /*07e0*/  @!P1 IMAD.WIDE R2, R17, 0x4, R2 ;  /* 0x0000000411029825 */ /* 0x008fc400078e0202 */
[----:B------:R-:W2:Y:S04]  /*07f0*/  @!P1 LDG.E R5, desc[UR6][R4.64] ;  /* 0x0000000604059981 */ /* 0x000ea8000c1e1900 */
[----:B------:R-:W2:Y:S01]  /*0800*/  @!P1 LDG.E R2, desc[UR6][R2.64] ;  /* 0x0000000602029981 */ /* 0x000ea2000c1e1900 */
[----:B----4-:R-:W-:-:S04]  /*0810*/  @P0 FFMA R12, R19, R12, R26 ;  /* 0x0000000c130c0223 */ /* 0x010fc8000000001a */
[----:B-----5:R-:W-:-:S04]  /*0820*/  @P0 FFMA R26, R21, R6, R12 ;  /* 0x00000006151a0223 */ /* 0x020fc8000000000c */
[----:B--2---:R-:W-:-:S07]  /*0830*/  @!P1 FFMA R26, R5, R2, R26 ;  /* 0x00000002051a9223 */ /* 0x004fce000000001a */
.L_x_0:
[----:B------:R-:W0:Y:S01]  /*0840*/  LDC.64 R2, c[0x0][0x390] ;  /* 0x0000e400ff027b82 */ /* 0x000e220000000a00 */
[----:B------:R-:W-:-:S04]  /*0850*/  IMAD R15, R14, R15, R0 ;  /* 0x0000000f0e0f7224 */ /* 0x000fc800078e0200 */
[----:B0-----:R-:W-:-:S05]  /*0860*/  IMAD.WIDE R2, R15, 0x4, R2 ;  /* 0x000000040f027825 */ /* 0x001fca00078e0202 */
[----:B------:R-:W-:Y:S01]  /*0870*/  STG.E desc[UR6][R2.64], R26 ;  /* 0x0000001a02007986 */ /* 0x000fe2000c101906 */
[----:B------:R-:W-:Y:S05]  /*0880*/  EXIT ;  /* 0x000000000000794d */ /* 0x000fea0003800000 */
.L_x_4:
[----:B------:R-:W-:-:S00]  /*0890*/  BRA `(.L_x_4) ;  /* 0xfffffffc00fc7947 */ /* 0x000fc0000383ffff */
[----:B------:R-:W-:-:S00]  /*08a0*/  NOP ;  /* 0x0000000000007918 */ /* 0x000fc00000000000 */
        /* <DEDUP_REMOVED lines=13> */
.L_x_8:


//--------------------- .text._Z22serialKReductionKernelPKfS0_Pfiiii --------------------------
	.section	.text._Z22serialKReductionKernelPKfS0_Pfiiii,"ax",@progbits
	.align	128
        .global         _Z22serialKReductionKernelPKfS0_Pfiiii
        .type           _Z22serialKReductionKernelPKfS0_Pfiiii,@function
        .size           _Z22serialKReductionKernelPKfS0_Pfiiii,(.L_x_9 - _Z22serialKReductionKernelPKfS0_Pfiiii)
        .other          _Z22serialKReductionKernelPKfS0_Pfiiii,@"STO_CUDA_ENTRY STV_DEFAULT"
_Z22serialKReductionKernelPKfS0_Pfiiii:
.text._Z22serialKReductionKernelPKfS0_Pfiiii:
[----:B------:R-:W-:Y:S01]  /*0000*/  LDC R1, c[0x0][0x37c] ;  /* 0x0000df00ff017b82 */ /* 0x000fe20000000800 */
[----:B------:R-:W0:Y:S01]  /*0010*/  S2R R0, SR_TID.Y ;  /* 0x0000000000007919 */ /* 0x000e220000002200 */
[----:B------:R-:W1:Y:S06]  /*0020*/  LDCU UR10, c[0x0][0x39c] ;  /* 0x00007380ff0a77ac */ /* 0x000e6c0008000800 */
[----:B------:R-:W0:Y:S01]  /*0030*/  LDC R2, c[0x0][0x364] ;  /* 0x0000d900ff027b82 */ /* 0x000e220000000800 */
[----:B------:R-:W-:Y:S01]  /*0040*/  HFMA2 R21, -RZ, RZ, 0, 0 ;  /* 0x00000000ff157431 */ /* 0x000fe200000001ff */
[----:B------:R-:W2:Y:S01]  /*0050*/  S2R R13, SR_TID.X ;  /* 0x00000000000d7919 */ /* 0x000ea20000002100 */
[----:B------:R-:W3:Y:S01]  /*0060*/  LDCU UR14, c[0x0][0x3a0] ;  /* 0x00007400ff0e77ac */ /* 0x000ee20008000800 */
[----:B------:R-:W4:Y:S04]  /*0070*/  LDCU.64 UR8, c[0x0][0x358] ;  /* 0x00006b00ff0877ac */ /* 0x000f280008000a00 */
[----:B------:R-:W0:Y:S08]  /*0080*/  S2UR UR4, SR_CTAID.Y ;  /* 0x00000000000479c3 */ /* 0x000e300000002600 */
[----:B------:R-:W2:Y:S01]  /*0090*/  S2UR UR5, SR_CTAID.X ;  /* 0x00000000000579c3 */ /* 0x000ea20000002500 */
[----:B-1----:R-:W-:-:S07]  /*00a0*/  UISETP.GE.AND UP0, UPT, UR10, 0x1, UPT ;  /* 0x000000010a00788c */ /* 0x002fce000bf06270 */
[----:B------:R-:W2:Y:S01]  /*00b0*/  LDC R3, c[0x0][0x360] ;  /* 0x0000d800ff037b82 */ /* 0x000ea20000000800 */
[----:B0-----:R-:W-:Y:S02]  /*00c0*/  IMAD R2, R2, UR4, R0 ;  /* 0x0000000402027c24 */ /* 0x001fe4000f8e0200 */
[----:B--2---:R-:W-:Y:S01]  /*00d0*/  IMAD R3, R3, UR5, R13 ;  /* 0x0000000503037c24 */ /* 0x004fe2000f8e020d */
[----:B---34-:R-:W-:Y:S06]  /*00e0*/  BRA.U !UP0, `(.L_x_5) ;  /* 0x0000000508347547 */ /* 0x018fec000b800000 */
[----:B------:R-:W0:Y:S01]  /*00f0*/  S2UR UR7, SR_CgaCtaId ;  /* 0x00000000000779c3 */ /* 0x000e220000008800 */
[----:B------:R-:W1:Y:S01]  /*0100*/  LDCU UR11, c[0x0][0x3a0] ;  /* 0x00007400ff0b77ac */ /* 0x000e620008000800 */
[----:B------:R-:W-:Y:S01]  /*0110*/  MOV R21, RZ ;  /* 0x000000ff00157202 */ /* 0x000fe20000000f00 */
[----:B------:R-:W-:Y:S01]  /*0120*/  IMAD R14, R2, UR10, R13 ;  /* 0x0000000a020e7c24 */ /* 0x000fe2000f8e020d */
[----:B------:R-:W-:Y:S01]  /*0130*/  UMOV UR5, 0x400 ;  /* 0x0000040000057882 */ /* 0x000fe20000000000 */
[----:B------:R-:W-:-:S03]  /*0140*/  UIADD3 UR4, UPT, UPT, UR10, 0xf, URZ ;  /* 0x0000000f0a047890 */ /* 0x000fc6000fffe0ff */
[----:B------:R-:W2:Y:S01]  /*0150*/  LDC R12, c[0x0][0x3a0] ;  /* 0x0000e800ff0c7b82 */ /* 0x000ea20000000800 */
[----:B------:R-:W-:Y:S02]  /*0160*/  UIADD3 UR6, UPT, UPT, UR5, 0x400, URZ ;  /* 0x0000040005067890 */ /* 0x000fe4000fffe0ff */
[----:B------:R-:W-:Y:S01]  /*0170*/  USHF.R.U32.HI UR4, URZ, 0x4, UR4 ;  /* 0x00000004ff047899 */ /* 0x000fe20008011604 */
[----:B------:R-:W3:Y:S03]  /*0180*/  LDCU.64 UR12, c[0x0][0x398] ;  /* 0x00007300ff0c77ac */ /* 0x000ee60008000a00 */
[----:B------:R-:W-:Y:S01]  /*0190*/  UIADD3 UR4, UPT, UPT, -UR4, URZ, URZ ;  /* 0x000000ff04047290 */ /* 0x000fe2000fffe1ff */
[----:B-1----:R-:W-:Y:S01]  /*01a0*/  IMAD R19, R0, UR11, R3 ;  /* 0x0000000b00137c24 */ /* 0x002fe2000f8e0203 */
[----:B0-----:R-:W-:Y:S02]  /*01b0*/  ULEA UR5, UR7, UR5, 0x18 ;  /* 0x0000000507057291 */ /* 0x001fe4000f8ec0ff */
[----:B------:R-:W-:-:S04]  /*01c0*/  ULEA UR6, UR7, UR6, 0x18 ;  /* 0x0000000607067291 */ /* 0x000fc8000f8ec0ff */
[C---:B------:R-:W-:Y:S02]  /*01d0*/  LEA R16, R0.reuse, UR5, 0x6 ;  /* 0x0000000500107c11 */ /* 0x040fe4000f8e30ff */
[C---:B------:R-:W-:Y:S02]  /*01e0*/  LEA R15, R13.reuse, UR6, 0x2 ;  /* 0x000000060d0f7c11 */ /* 0x040fe4000f8e10ff */
[----:B------:R-:W-:Y:S02]  /*01f0*/  LEA R18, R13, R16, 0x2 ;  /* 0x000000100d127211 */ /* 0x000fe400078e10ff */
[----:B---3--:R-:W-:-:S07]  /*0200*/  LEA R17, R0, R15, 0x6 ;  /* 0x0000000f00117211 */ /* 0x008fce00078e30ff */
.L_x_6:
[----:B------:R-:W-:Y:S01]  /*0210*/  ISETP.GE.U32.AND P1, PT, R13, UR13, PT ;  /* 0x0000000d0d007c0c */ /* 0x000fe2000bf26070 */
[----:B------:R-:W-:Y:S01]  /*0220*/  HFMA2 R22, -RZ, RZ, 0, 0 ;  /* 0x00000000ff167431 */ /* 0x000fe200000001ff */
[----:B------:R-:W-:Y:S02]  /*0230*/  ISETP.GE.U32.AND P0, PT, R0, UR13, PT ;  /* 0x0000000d00007c0c */ /* 0x000fe4000bf06070 */
[----:B------:R-:W-:Y:S02]  /*0240*/  ISETP.GE.OR P1, PT, R2, UR12, P1 ;  /* 0x0000000c02007c0c */ /* 0x000fe40008f26670 */
[----:B--2---:R-:W-:Y:S02]  /*0250*/  ISETP.GE.OR P0, PT, R3, R12, P0 ;  /* 0x0000000c0300720c */ /* 0x004fe40000706670 */
[----:B------:R-:W-:-:S09]  /*0260*/  MOV R29, RZ ;  /* 0x000000ff001d7202 */ /* 0x000fd20000000f00 */
[----:B------:R-:W0:Y:S08]  /*0270*/  @!P1 LDC.64 R6, c[0x0][0x380] ;  /* 0x0000e000ff069b82 */ /* 0x000e300000000a00 */
[----:B------:R-:W1:Y:S01]  /*0280*/  @!P0 LDC.64 R4, c[0x0][0x388] ;  /* 0x0000e200ff048b82 */ /* 0x000e620000000a00 */
[----:B0-----:R-:W-:-:S05]  /*0290*/  @!P1 IMAD.WIDE.U32 R6, R14, 0x4, R6 ;  /* 0x000000040e069825 */ /* 0x001fca00078e0006 */
[----:B------:R-:W2:Y:S01]  /*02a0*/  @!P1 LDG.E R29, desc[UR8][R6.64] ;  /* 0x00000008061d9981 */ /* 0x000ea2000c1e1900 */
[----:B-1----:R-:W-:-:S05]  /*02b0*/  @!P0 IMAD.WIDE.U32 R24, R19, 0x4, R4 ;  /* 0x0000000413188825 */ /* 0x002fca00078e0004 */
[----:B------:R-:W3:Y:S01]  /*02c0*/  @!P0 LDG.E R22, desc[UR8][R24.64] ;  /* 0x0000000818168981 */ /* 0x000ee2000c1e1900 */
[----:B------:R-:W-:-:S04]  /*02d0*/  UIADD3 UR4, UPT, UPT, UR4, 0x1, URZ ;  /* 0x0000000104047890 */ /* 0x000fc8000fffe0ff */
[----:B------:R-:W-:Y:S01]  /*02e0*/  UISETP.NE.AND UP0, UPT, UR4, URZ, UPT ;  /* 0x000000ff0400728c */ /* 0x000fe2000bf05270 */
[----:B------:R-:W-:Y:S02]  /*02f0*/  IADD3 R0, PT, PT, R0, 0x10, RZ ;  /* 0x0000001000007810 */ /* 0x000fe40007ffe0ff */
[----:B------:R-:W-:Y:S02]  /*0300*/  IADD3 R13, PT, PT, R13, 0x10, RZ ;  /* 0x000000100d0d7810 */ /* 0x000fe40007ffe0ff */
[----:B------:R-:W-:Y:S02]  /*0310*/  IADD3 R14, PT, PT, R14, 0x10, RZ ;  /* 0x000000100e0e7810 */ /* 0x000fe40007ffe0ff */
[----:B------:R-:W-:Y:S01]  /*0320*/  LEA R19, R12, R19, 0x4 ;  /* 0x000000130c137211 */ /* 0x000fe200078e20ff */
[----:B--2---:R-:W-:Y:S04]  /*0330*/  STS [R18], R29 ;  /* 0x0000001d12007388 */ /* 0x004fe80000000800 */
[----:B---3--:R-:W-:Y:S01]  /*0340*/  STS [R17], R22 ;  /* 0x0000001611007388 */ /* 0x008fe20000000800 */
[----:B------:R-:W-:Y:S06]  /*0350*/  BAR.SYNC.DEFER_BLOCKING 0x0 ;  /* 0x0000000000007b1d */ /* 0x000fec0000010000 */
[----:B------:R-:W-:Y:S04]  /*0360*/  LDS R28, [R15] ;  /* 0x000000000f1c7984 */ /* 0x000fe80000000800 */
[----:B------:R-:W0:Y:S04]  /*0370*/  LDS.128 R8, [R16] ;  /* 0x0000000010087984 */ /* 0x000e280000000c00 */
[----:B------:R-:W1:Y:S04]  /*0380*/  LDS R29, [R15+0x40] ;  /* 0x000040000f1d7984 */ /* 0x000e680000000800 */
[----:B------:R-:W2:Y:S04]  /*0390*/  LDS R27, [R15+0x80] ;  /* 0x000080000f1b7984 */ /* 0x000ea80000000800 */
[----:B------:R-:W3:Y:S04]  /*03a0*/  LDS R26, [R15+0xc0] ;  /* 0x0000c0000f1a7984 */ /* 0x000ee80000000800 */
[----:B------:R-:W-:Y:S04]  /*03b0*/  LDS R23, [R15+0x100] ;  /* 0x000100000f177984 */ /* 0x000fe80000000800 */
[----:B------:R-:W4:Y:S04]  /*03c0*/  LDS.128 R4, [R16+0x10] ;  /* 0x0000100010047984 */ /* 0x000f280000000c00 */
[----:B------:R-:W5:Y:S04]  /*03d0*/  LDS R20, [R15+0x140] ;  /* 0x000140000f147984 */ /* 0x000f680000000800 */
[----:B------:R-:W5:Y:S04]  /*03e0*/  LDS R25, [R15+0x180] ;  /* 0x000180000f197984 */ /* 0x000f680000000800 */
[----:B------:R-:W5:Y:S04]  /*03f0*/  LDS R22, [R15+0x1c0] ;  /* 0x0001c0000f167984 */ /* 0x000f680000000800 */
[----:B------:R-:W-:Y:S01]  /*0400*/  LDS R24, [R15+0x240] ;  /* 0x000240000f187984 */ /* 0x000fe20000000800 */
[----:B0-----:R-:W-:-:S03]  /*0410*/  FFMA R8, R8, R28, R21 ;  /* 0x0000001c08087223 */ /* 0x001fc60000000015 */
[----:B------:R-:W-:Y:S01]  /*0420*/  LDS R21, [R15+0x200] ;  /* 0x000200000f157984 */ /* 0x000fe20000000800 */
[----:B-1----:R-:W-:-:S04]  /*0430*/  FFMA R8, R29, R9, R8 ;  /* 0x000000091d087223 */ /* 0x002fc80000000008 */
[----:B--2---:R-:W-:-:S04]  /*0440*/  FFMA R27, R27, R10, R8 ;  /* 0x0000000a1b1b7223 */ /* 0x004fc80000000008 */
[----:B---3--:R-:W-:Y:S02]  /*0450*/  FFMA R27, R26, R11, R27 ;  /* 0x0000000b1a1b7223 */ /* 0x008fe4000000001b */
[----:B------:R-:W0:Y:S02]  /*0460*/  LDS.128 R8, [R16+0x20] ;  /* 0x0000200010087984 */ /* 0x000e240000000c00 */
[----:B----4-:R-:W-:-:S04]  /*0470*/  FFMA R23, R4, R23, R27 ;  /* 0x0000001704177223 */ /* 0x010fc8000000001b */
[----:B-----5:R-:W-:Y:S02]  /*0480*/  FFMA R20, R20, R5, R23 ;  /* 0x0000000514147223 */ /* 0x020fe40000000017 */
[----:B------:R-:W1:Y:S02]  /*0490*/  LDS R23, [R15+0x280] ;  /* 0x000280000f177984 */ /* 0x000e640000000800 */
[----:B------:R-:W-:Y:S02]  /*04a0*/  FFMA R25, R25, R6, R20 ;  /* 0x0000000619197223 */ /* 0x000fe40000000014 */
[----:B------:R-:W2:Y:S02]  /*04b0*/  LDS R20, [R15+0x2c0] ;  /* 0x0002c0000f147984 */ /* 0x000ea40000000800 */
[----:B------:R-:W-:Y:S02]  /*04c0*/  FFMA R27, R22, R7, R25 ;  /* 0x00000007161b7223 */ /* 0x000fe40000000019 */
[----:B------:R-:W-:Y:S04]  /*04d0*/  LDS R25, [R15+0x300] ;  /* 0x000300000f197984 */ /* 0x000fe80000000800 */
[----:B------:R-:W3:Y:S04]  /*04e0*/  LDS.128 R4, [R16+0x30] ;  /* 0x0000300010047984 */ /* 0x000ee80000000c00 */
[----:B------:R-:W4:Y:S01]  /*04f0*/  LDS R22, [R15+0x340] ;  /* 0x000340000f167984 */ /* 0x000f220000000800 */
[----:B0-----:R-:W-:-:S03]  /*0500*/  FFMA R27, R8, R21, R27 ;  /* 0x00000015081b7223 */ /* 0x001fc6000000001b */
[----:B------:R-:W0:Y:S04]  /*0510*/  LDS R21, [R15+0x380] ;  /* 0x000380000f157984 */ /* 0x000e280000000800 */
[----:B------:R-:W5:Y:S01]  /*0520*/  LDS R8, [R15+0x3c0] ;  /* 0x0003c0000f087984 */ /* 0x000f620000000800 */
[----:B------:R-:W-:-:S04]  /*0530*/  FFMA R24, R24, R9, R27 ;  /* 0x0000000918187223 */ /* 0x000fc8000000001b */
[----:B-1----:R-:W-:-:S04]  /*0540*/  FFMA R23, R23, R10, R24 ;  /* 0x0000000a17177223 */ /* 0x002fc80000000018 */
[----:B--2---:R-:W-:-:S04]  /*0550*/  FFMA R11, R20, R11, R23 ;  /* 0x0000000b140b7223 */ /* 0x004fc80000000017 */
[----:B---3--:R-:W-:-:S04]  /*0560*/  FFMA R11, R4, R25, R11 ;  /* 0x00000019040b7223 */ /* 0x008fc8000000000b */
[----:B----4-:R-:W-:-:S04]  /*0570*/  FFMA R22, R22, R5, R11 ;  /* 0x0000000516167223 */ /* 0x010fc8000000000b */
[----:B0-----:R-:W-:-:S04]  /*0580*/  FFMA R21, R21, R6, R22 ;  /* 0x0000000615157223 */ /* 0x001fc80000000016 */
[----:B-----5:R-:W-:Y:S01]  /*0590*/  FFMA R21, R8, R7, R21 ;  /* 0x0000000708157223 */ /* 0x020fe20000000015 */
[----:B------:R-:W-:Y:S06]  /*05a0*/  BAR.SYNC.DEFER_BLOCKING 0x0 ;  /* 0x0000000000007b1d */ /* 0x000fec0000010000 */
[----:B------:R-:W-:Y:S05]  /*05b0*/  BRA.U UP0, `(.L_x_6) ;  /* 0xfffffffd00147547 */ /* 0x000fea000b83ffff */
.L_x_5:
[----:B------:R-:W0:Y:S01]  /*05c0*/  LDCU UR4, c[0x0][0x398] ;  /* 0x00007300ff0477ac */ /* 0x000e220008000800 */
[----:B------:R-:W-:-:S04]  /*05d0*/  ISETP.GE.AND P0, PT, R3, UR14, PT ;  /* 0x0000000e03007c0c */ /* 0x000fc8000bf06270 */
[----:B0-----:R-:W-:-:S13]  /*05e0*/  ISETP.GE.OR P0, PT, R2, UR4, P0 ;  /* 0x0000000402007c0c */ /* 0x001fda0008706670 */
[----:B------:R-:W-:Y:S05]  /*05f0*/  @P0 EXIT ;  /* 0x000000000000094d */ /* 0x000fea0003800000 */
[----:B------:R-:W0:Y:S01]  /*0600*/  LDC.64 R4, c[0x0][0x390] ;  /* 0x0000e400ff047b82 */ /* 0x000e220000000a00 */
[----:B------:R-:W-:-:S04]  /*0610*/  IMAD R3, R2, UR14, R3 ;  /* 0x0000000e02037c24 */ /* 0x000fc8000f8e0203 */
[----:B0-----:R-:W-:-:S05]  /*0620*/  IMAD.WIDE R2, R3, 0x4, R4 ;  /* 0x0000000403027825 */ /* 0x001fca00078e0204 */
[----:B------:R-:W-:Y:S01]  /*0630*/  REDG.E.ADD.F32.FTZ.RN.STRONG.GPU desc[UR8][R2.64], R21 ;  /* 0x00000015020079a6 */ /* 0x000fe2000c12f308 */
[----:B------:R-:W-:Y:S05]  /*0640*/  EXIT ;  /* 0x000000000000794d */ /* 0x000fea0003800000 */
.L_x_7:
        /* <DEDUP_REMOVED lines=11> */
.L_x_9:


//--------------------- .nv.shared.reserved.0     --------------------------
	.section	.nv.shared.reserved.0,"aw",@nobits
	.weak		__nv_reservedSMEM_offset_0_alias
	.size		__nv_reservedSMEM_offset_0_alias, 0, 64
	.other		__nv_reservedSMEM_offset_0_alias,@"STO_CUDA_RESERVED_SHARED STV_DEFAULT"
__nv_reservedSMEM_offset_0_alias:
	.zero		0
	.zero		64


//--------------------- .nv.shared._Z22serialKReductionKernelPKfS0_Pfiiii --------------------------
	.section	.nv.shared._Z22serialKReductionKernelPKfS0_Pfiiii,"aw",@nobits
	.sectionflags	@""
	.align	4
.nv.shared._Z22serialKReductionKernelPKfS0_Pfiiii:
	.zero		3072


//--------------------- .nv.constant0._Z24parallelKReductionKernelPKfS0_Pfiiiii --------------------------
	.section	.nv.constant0._Z24parallelKReductionKernelPKfS0_Pfiiiii,"a",@progbits
	.sectionflags	@""
	.align	4
.nv.constant0._Z24parallelKReductionKernelPKfS0_Pfiiiii:
	.zero		940


//--------------------- .nv.constant0._Z22serialKReductionKernelPKfS0_Pfiiii --------------------------
	.section	.nv.constant0._Z22serialKReductionKernelPKfS0_Pfiiii,"a",@progbits
	.sectionflags	@""
	.align	4
.nv.constant0._Z22serialKReductionKernelPKfS0_Pfiiii:
	.zero		936


//--------------------- SYMBOLS --------------------------

	.type		.nv.reservedSmem.offset0,@object
	.size		.nv.reservedSmem.offset0,0x4
	.type		.nv.reservedSmem.cap,@object
	.size		.nv.reservedSmem.cap,0x4
